//
// Generated by NVIDIA NVVM Compiler
//
// Compiler Build ID: CL-36424714
// Cuda compilation tools, release 13.0, V13.0.88
// Based on NVVM 20.0.0
//

.version 9.0
.target sm_100
.address_size 64

	// .globl	_ZN3cub18CUB_300001_SM_10006detail11EmptyKernelIvEEvv
.global .align 1 .b8 _ZN41_INTERNAL_1f96b705_4_k_cu_ac447e73_2384714cuda3std3__45__cpo5beginE[1];
.global .align 1 .b8 _ZN41_INTERNAL_1f96b705_4_k_cu_ac447e73_2384714cuda3std3__45__cpo3endE[1];
.global .align 1 .b8 _ZN41_INTERNAL_1f96b705_4_k_cu_ac447e73_2384714cuda3std3__45__cpo6cbeginE[1];
.global .align 1 .b8 _ZN41_INTERNAL_1f96b705_4_k_cu_ac447e73_2384714cuda3std3__45__cpo4cendE[1];
.global .align 1 .b8 _ZN41_INTERNAL_1f96b705_4_k_cu_ac447e73_2384714cuda3std3__45__cpo6rbeginE[1];
.global .align 1 .b8 _ZN41_INTERNAL_1f96b705_4_k_cu_ac447e73_2384714cuda3std3__45__cpo4rendE[1];
.global .align 1 .b8 _ZN41_INTERNAL_1f96b705_4_k_cu_ac447e73_2384714cuda3std3__45__cpo7crbeginE[1];
.global .align 1 .b8 _ZN41_INTERNAL_1f96b705_4_k_cu_ac447e73_2384714cuda3std3__45__cpo5crendE[1];
.global .align 1 .b8 _ZN41_INTERNAL_1f96b705_4_k_cu_ac447e73_2384714cuda3std3__443_GLOBAL__N__1f96b705_4_k_cu_ac447e73_2384716ignoreE[1];
.global .align 1 .b8 _ZN41_INTERNAL_1f96b705_4_k_cu_ac447e73_2384714cuda3std3__419piecewise_constructE[1];
.global .align 1 .b8 _ZN41_INTERNAL_1f96b705_4_k_cu_ac447e73_2384714cuda3std3__48in_placeE[1];
.global .align 1 .b8 _ZN41_INTERNAL_1f96b705_4_k_cu_ac447e73_2384714cuda3std3__420unreachable_sentinelE[1];
.global .align 1 .b8 _ZN41_INTERNAL_1f96b705_4_k_cu_ac447e73_2384714cuda3std3__47nulloptE[1];
.global .align 1 .b8 _ZN41_INTERNAL_1f96b705_4_k_cu_ac447e73_2384714cuda3std3__48unexpectE[1];
.global .align 1 .b8 _ZN41_INTERNAL_1f96b705_4_k_cu_ac447e73_2384714cuda3std6ranges3__45__cpo4swapE[1];
.global .align 1 .b8 _ZN41_INTERNAL_1f96b705_4_k_cu_ac447e73_2384714cuda3std6ranges3__45__cpo9iter_moveE[1];
.global .align 1 .b8 _ZN41_INTERNAL_1f96b705_4_k_cu_ac447e73_2384714cuda3std6ranges3__45__cpo5beginE[1];
.global .align 1 .b8 _ZN41_INTERNAL_1f96b705_4_k_cu_ac447e73_2384714cuda3std6ranges3__45__cpo3endE[1];
.global .align 1 .b8 _ZN41_INTERNAL_1f96b705_4_k_cu_ac447e73_2384714cuda3std6ranges3__45__cpo6cbeginE[1];
.global .align 1 .b8 _ZN41_INTERNAL_1f96b705_4_k_cu_ac447e73_2384714cuda3std6ranges3__45__cpo4cendE[1];
.global .align 1 .b8 _ZN41_INTERNAL_1f96b705_4_k_cu_ac447e73_2384714cuda3std6ranges3__45__cpo7advanceE[1];
.global .align 1 .b8 _ZN41_INTERNAL_1f96b705_4_k_cu_ac447e73_2384714cuda3std6ranges3__45__cpo9iter_swapE[1];
.global .align 1 .b8 _ZN41_INTERNAL_1f96b705_4_k_cu_ac447e73_2384714cuda3std6ranges3__45__cpo4nextE[1];
.global .align 1 .b8 _ZN41_INTERNAL_1f96b705_4_k_cu_ac447e73_2384714cuda3std6ranges3__45__cpo4prevE[1];
.global .align 1 .b8 _ZN41_INTERNAL_1f96b705_4_k_cu_ac447e73_2384714cuda3std6ranges3__45__cpo4dataE[1];
.global .align 1 .b8 _ZN41_INTERNAL_1f96b705_4_k_cu_ac447e73_2384714cuda3std6ranges3__45__cpo5cdataE[1];
.global .align 1 .b8 _ZN41_INTERNAL_1f96b705_4_k_cu_ac447e73_2384714cuda3std6ranges3__45__cpo4sizeE[1];
.global .align 1 .b8 _ZN41_INTERNAL_1f96b705_4_k_cu_ac447e73_2384714cuda3std6ranges3__45__cpo5ssizeE[1];
.global .align 1 .b8 _ZN41_INTERNAL_1f96b705_4_k_cu_ac447e73_2384714cuda3std6ranges3__45__cpo8distanceE[1];
.global .align 1 .b8 _ZN41_INTERNAL_1f96b705_4_k_cu_ac447e73_2384716thrust24THRUST_300001_SM_1000_NS6system6detail10sequential3seqE[1];
.global .align 1 .b8 _ZN41_INTERNAL_1f96b705_4_k_cu_ac447e73_2384716thrust24THRUST_300001_SM_1000_NS12placeholders2_1E[1];
.global .align 1 .b8 _ZN41_INTERNAL_1f96b705_4_k_cu_ac447e73_2384716thrust24THRUST_300001_SM_1000_NS12placeholders2_2E[1];
.global .align 1 .b8 _ZN41_INTERNAL_1f96b705_4_k_cu_ac447e73_2384716thrust24THRUST_300001_SM_1000_NS12placeholders2_3E[1];
.global .align 1 .b8 _ZN41_INTERNAL_1f96b705_4_k_cu_ac447e73_2384716thrust24THRUST_300001_SM_1000_NS12placeholders2_4E[1];
.global .align 1 .b8 _ZN41_INTERNAL_1f96b705_4_k_cu_ac447e73_2384716thrust24THRUST_300001_SM_1000_NS12placeholders2_5E[1];
.global .align 1 .b8 _ZN41_INTERNAL_1f96b705_4_k_cu_ac447e73_2384716thrust24THRUST_300001_SM_1000_NS12placeholders2_6E[1];
.global .align 1 .b8 _ZN41_INTERNAL_1f96b705_4_k_cu_ac447e73_2384716thrust24THRUST_300001_SM_1000_NS12placeholders2_7E[1];
.global .align 1 .b8 _ZN41_INTERNAL_1f96b705_4_k_cu_ac447e73_2384716thrust24THRUST_300001_SM_1000_NS12placeholders2_8E[1];
.global .align 1 .b8 _ZN41_INTERNAL_1f96b705_4_k_cu_ac447e73_2384716thrust24THRUST_300001_SM_1000_NS12placeholders2_9E[1];
.global .align 1 .b8 _ZN41_INTERNAL_1f96b705_4_k_cu_ac447e73_2384716thrust24THRUST_300001_SM_1000_NS12placeholders3_10E[1];

.visible .entry _ZN3cub18CUB_300001_SM_10006detail11EmptyKernelIvEEvv()
{


	ret;

}


// ===== COMPILED SASS (sm_100) =====

	.target	sm_100

	.elftype	@"ET_EXEC"


//--------------------- .note.nv.tkinfo           --------------------------
	.section	.note.nv.tkinfo,"",@"SHT_NOTE"
	.sectionflags	@"SHF_NOTE_NV_TKINFO"
	.tkinfo
        /*0018*/ 	.word	0x00000002
        /*0030*/ 	.string	""
        /*0030*/ 	.string	"ptxas"
        /*0030*/ 	.string	"Cuda compilation tools, release 13.0, V13.0.88"
        /*0030*/ 	.string	"Build cuda_13.0.r13.0/compiler.36424714_0"
        /*0030*/ 	.string	"-arch sm_100 -m 64 "



//--------------------- .note.nv.cuinfo           --------------------------
	.section	.note.nv.cuinfo,"",@"SHT_NOTE"
	.sectionflags	@"SHF_NOTE_NV_CUINFO"
        /*0018*/ 	.short	0x0002
        /*001a*/ 	.short	0x0064
        /*001c*/ 	.short	0x0082
	.zero		2


//--------------------- .nv.info                  --------------------------
	.section	.nv.info,"",@"SHT_CUDA_INFO"
	.align	4


	//----- nvinfo : EIATTR_REGCOUNT
	.align		4
        /*0000*/ 	.byte	0x04, 0x2f
        /*0002*/ 	.short	(.L_41 - .L_40)
	.align		4
.L_40:
        /*0004*/ 	.word	index@(_ZN3cub18CUB_300001_SM_10006detail11EmptyKernelIvEEvv)
        /*0008*/ 	.word	0x00000004


	//----- nvinfo : EIATTR_FRAME_SIZE
	.align		4
.L_41:
        /*000c*/ 	.byte	0x04, 0x11
        /*000e*/ 	.short	(.L_43 - .L_42)
	.align		4
.L_42:
        /*0010*/ 	.word	index@(_ZN3cub18CUB_300001_SM_10006detail11EmptyKernelIvEEvv)
        /*0014*/ 	.word	0x00000000


	//----- nvinfo : EIATTR_MIN_STACK_SIZE
	.align		4
.L_43:
        /*0018*/ 	.byte	0x04, 0x12
        /*001a*/ 	.short	(.L_45 - .L_44)
	.align		4
.L_44:
        /*001c*/ 	.word	index@(_ZN3cub18CUB_300001_SM_10006detail11EmptyKernelIvEEvv)
        /*0020*/ 	.word	0x00000000
.L_45:


//--------------------- .nv.compat                --------------------------
	.section	.nv.compat,"",@"SHT_CUDA_COMPAT_INFO"
	.align	4
        /*0000*/ 	.byte	0x02, 0x09, 0x00, 0x00, 0x02, 0x02, 0x01, 0x00, 0x02, 0x05, 0x05, 0x00, 0x03, 0x07, 0x01, 0x01
        /*0010*/ 	.byte	0x02, 0x03, 0x00, 0x00, 0x02, 0x06, 0x01, 0x00, 0x04, 0x0b, 0x08, 0x00, 0x09, 0x00, 0x00, 0x00
        /*0020*/ 	.byte	0x00, 0x00, 0x00, 0x00


//--------------------- .nv.info._ZN3cub18CUB_300001_SM_10006detail11EmptyKernelIvEEvv --------------------------
	.section	.nv.info._ZN3cub18CUB_300001_SM_10006detail11EmptyKernelIvEEvv,"",@"SHT_CUDA_INFO"
	.sectionflags	@""
	.align	4


	//----- nvinfo : EIATTR_CUDA_API_VERSION
	.align		4
        /*0000*/ 	.byte	0x04, 0x37
        /*0002*/ 	.short	(.L_47 - .L_46)
.L_46:
        /*0004*/ 	.word	0x00000082


	//----- nvinfo : EIATTR_SPARSE_MMA_MASK
	.align		4
.L_47:
        /*0008*/ 	.byte	0x03, 0x50
        /*000a*/ 	.short	0x0000


	//----- nvinfo : EIATTR_MAXREG_COUNT
	.align		4
        /*000c*/ 	.byte	0x03, 0x1b
        /*000e*/ 	.short	0x00ff


	//----- nvinfo : EIATTR_MERCURY_ISA_VERSION
	.align		4
        /*0010*/ 	.byte	0x03, 0x5f
        /*0012*/ 	.short	0x0101


	//----- nvinfo : EIATTR_VRC_CTA_INIT_COUNT
	.align		4
        /*0014*/ 	.byte	0x02, 0x4a
	.zero		1
	.zero		1


	//----- nvinfo : EIATTR_EXIT_INSTR_OFFSETS
	.align		4
        /*0018*/ 	.byte	0x04, 0x1c
        /*001a*/ 	.short	(.L_49 - .L_48)


	//   ....[0]....
.L_48:
        /*001c*/ 	.word	0x00000010


	//----- nvinfo : EIATTR_SW_WAR
	.align		4
.L_49:
        /*0020*/ 	.byte	0x04, 0x36
        /*0022*/ 	.short	(.L_51 - .L_50)
.L_50:
        /*0024*/ 	.word	0x00000008
.L_51:


//--------------------- .nv.callgraph             --------------------------
	.section	.nv.callgraph,"",@"SHT_CUDA_CALLGRAPH"
	.align	4
	.sectionentsize	8
	.align		4
        /*0000*/ 	.word	0x00000000
	.align		4
        /*0004*/ 	.word	0xffffffff
	.align		4
        /*0008*/ 	.word	0x00000000
	.align		4
        /*000c*/ 	.word	0xfffffffe
	.align		4
        /*0010*/ 	.word	0x00000000
	.align		4
        /*0014*/ 	.word	0xfffffffd
	.align		4
        /*0018*/ 	.word	0x00000000
	.align		4
        /*001c*/ 	.word	0xfffffffc


//--------------------- .nv.constant4             --------------------------
	.section	.nv.constant4,"a",@progbits
	.align	8
	.align		8
.nv.constant4:
        /*0000*/ 	.dword	_ZN41_INTERNAL_1f96b705_4_k_cu_ac447e73_2387344cuda3std3__45__cpo5beginE
	.align		8
        /*0008*/ 	.dword	_ZN41_INTERNAL_1f96b705_4_k_cu_ac447e73_2387344cuda3std3__45__cpo3endE
	.align		8
        /*0010*/ 	.dword	_ZN41_INTERNAL_1f96b705_4_k_cu_ac447e73_2387344cuda3std3__45__cpo6cbeginE
	.align		8
        /*0018*/ 	.dword	_ZN41_INTERNAL_1f96b705_4_k_cu_ac447e73_2387344cuda3std3__45__cpo4cendE
	.align		8
        /*0020*/ 	.dword	_ZN41_INTERNAL_1f96b705_4_k_cu_ac447e73_2387344cuda3std3__45__cpo6rbeginE
	.align		8
        /*0028*/ 	.dword	_ZN41_INTERNAL_1f96b705_4_k_cu_ac447e73_2387344cuda3std3__45__cpo4rendE
	.align		8
        /*0030*/ 	.dword	_ZN41_INTERNAL_1f96b705_4_k_cu_ac447e73_2387344cuda3std3__45__cpo7crbeginE
	.align		8
        /*0038*/ 	.dword	_ZN41_INTERNAL_1f96b705_4_k_cu_ac447e73_2387344cuda3std3__45__cpo5crendE
	.align		8
        /*0040*/ 	.dword	_ZN41_INTERNAL_1f96b705_4_k_cu_ac447e73_2387344cuda3std3__443_GLOBAL__N__1f96b705_4_k_cu_ac447e73_2387346ignoreE
	.align		8
        /*0048*/ 	.dword	_ZN41_INTERNAL_1f96b705_4_k_cu_ac447e73_2387344cuda3std3__419piecewise_constructE
	.align		8
        /*0050*/ 	.dword	_ZN41_INTERNAL_1f96b705_4_k_cu_ac447e73_2387344cuda3std3__48in_placeE
	.align		8
        /*0058*/ 	.dword	_ZN41_INTERNAL_1f96b705_4_k_cu_ac447e73_2387344cuda3std3__420unreachable_sentinelE
	.align		8
        /*0060*/ 	.dword	_ZN41_INTERNAL_1f96b705_4_k_cu_ac447e73_2387344cuda3std3__47nulloptE
	.align		8
        /*0068*/ 	.dword	_ZN41_INTERNAL_1f96b705_4_k_cu_ac447e73_2387344cuda3std3__48unexpectE
	.align		8
        /*0070*/ 	.dword	_ZN41_INTERNAL_1f96b705_4_k_cu_ac447e73_2387344cuda3std6ranges3__45__cpo4swapE
	.align		8
        /*0078*/ 	.dword	_ZN41_INTERNAL_1f96b705_4_k_cu_ac447e73_2387344cuda3std6ranges3__45__cpo9iter_moveE
	.align		8
        /*0080*/ 	.dword	_ZN41_INTERNAL_1f96b705_4_k_cu_ac447e73_2387344cuda3std6ranges3__45__cpo5beginE
	.align		8
        /*0088*/ 	.dword	_ZN41_INTERNAL_1f96b705_4_k_cu_ac447e73_2387344cuda3std6ranges3__45__cpo3endE
	.align		8
        /*0090*/ 	.dword	_ZN41_INTERNAL_1f96b705_4_k_cu_ac447e73_2387344cuda3std6ranges3__45__cpo6cbeginE
	.align		8
        /*0098*/ 	.dword	_ZN41_INTERNAL_1f96b705_4_k_cu_ac447e73_2387344cuda3std6ranges3__45__cpo4cendE
	.align		8
        /*00a0*/ 	.dword	_ZN41_INTERNAL_1f96b705_4_k_cu_ac447e73_2387344cuda3std6ranges3__45__cpo7advanceE
	.align		8
        /*00a8*/ 	.dword	_ZN41_INTERNAL_1f96b705_4_k_cu_ac447e73_2387344cuda3std6ranges3__45__cpo9iter_swapE
	.align		8
        /*00b0*/ 	.dword	_ZN41_INTERNAL_1f96b705_4_k_cu_ac447e73_2387344cuda3std6ranges3__45__cpo4nextE
	.align		8
        /*00b8*/ 	.dword	_ZN41_INTERNAL_1f96b705_4_k_cu_ac447e73_2387344cuda3std6ranges3__45__cpo4prevE
	.align		8
        /*00c0*/ 	.dword	_ZN41_INTERNAL_1f96b705_4_k_cu_ac447e73_2387344cuda3std6ranges3__45__cpo4dataE
	.align		8
        /*00c8*/ 	.dword	_ZN41_INTERNAL_1f96b705_4_k_cu_ac447e73_2387344cuda3std6ranges3__45__cpo5cdataE
	.align		8
        /*00d0*/ 	.dword	_ZN41_INTERNAL_1f96b705_4_k_cu_ac447e73_2387344cuda3std6ranges3__45__cpo4sizeE
	.align		8
        /*00d8*/ 	.dword	_ZN41_INTERNAL_1f96b705_4_k_cu_ac447e73_2387344cuda3std6ranges3__45__cpo5ssizeE
	.align		8
        /*00e0*/ 	.dword	_ZN41_INTERNAL_1f96b705_4_k_cu_ac447e73_2387344cuda3std6ranges3__45__cpo8distanceE
	.align		8
        /*00e8*/ 	.dword	_ZN41_INTERNAL_1f96b705_4_k_cu_ac447e73_2387346thrust24THRUST_300001_SM_1000_NS6system6detail10sequential3seqE
	.align		8
        /*00f0*/ 	.dword	_ZN41_INTERNAL_1f96b705_4_k_cu_ac447e73_2387346thrust24THRUST_300001_SM_1000_NS12placeholders2_1E
	.align		8
        /*00f8*/ 	.dword	_ZN41_INTERNAL_1f96b705_4_k_cu_ac447e73_2387346thrust24THRUST_300001_SM_1000_NS12placeholders2_2E
	.align		8
        /*0100*/ 	.dword	_ZN41_INTERNAL_1f96b705_4_k_cu_ac447e73_2387346thrust24THRUST_300001_SM_1000_NS12placeholders2_3E
	.align		8
        /*0108*/ 	.dword	_ZN41_INTERNAL_1f96b705_4_k_cu_ac447e73_2387346thrust24THRUST_300001_SM_1000_NS12placeholders2_4E
	.align		8
        /*0110*/ 	.dword	_ZN41_INTERNAL_1f96b705_4_k_cu_ac447e73_2387346thrust24THRUST_300001_SM_1000_NS12placeholders2_5E
	.align		8
        /*0118*/ 	.dword	_ZN41_INTERNAL_1f96b705_4_k_cu_ac447e73_2387346thrust24THRUST_300001_SM_1000_NS12placeholders2_6E
	.align		8
        /*0120*/ 	.dword	_ZN41_INTERNAL_1f96b705_4_k_cu_ac447e73_2387346thrust24THRUST_300001_SM_1000_NS12placeholders2_7E
	.align		8
        /*0128*/ 	.dword	_ZN41_INTERNAL_1f96b705_4_k_cu_ac447e73_2387346thrust24THRUST_300001_SM_1000_NS12placeholders2_8E
	.align		8
        /*0130*/ 	.dword	_ZN41_INTERNAL_1f96b705_4_k_cu_ac447e73_2387346thrust24THRUST_300001_SM_1000_NS12placeholders2_9E
	.align		8
        /*0138*/ 	.dword	_ZN41_INTERNAL_1f96b705_4_k_cu_ac447e73_2387346thrust24THRUST_300001_SM_1000_NS12placeholders3_10E


//--------------------- .text._ZN3cub18CUB_300001_SM_10006detail11EmptyKernelIvEEvv --------------------------
	.section	.text._ZN3cub18CUB_300001_SM_10006detail11EmptyKernelIvEEvv,"ax",@progbits
	.align	128
        .global         _ZN3cub18CUB_300001_SM_10006detail11EmptyKernelIvEEvv
        .type           _ZN3cub18CUB_300001_SM_10006detail11EmptyKernelIvEEvv,@function
        .size           _ZN3cub18CUB_300001_SM_10006detail11EmptyKernelIvEEvv,(.L_x_1 - _ZN3cub18CUB_300001_SM_10006detail11EmptyKernelIvEEvv)
        .other          _ZN3cub18CUB_300001_SM_10006detail11EmptyKernelIvEEvv,@"STO_CUDA_ENTRY STV_DEFAULT"
_ZN3cub18CUB_300001_SM_10006detail11EmptyKernelIvEEvv:
.text._ZN3cub18CUB_300001_SM_10006detail11EmptyKernelIvEEvv:
[----:B------:R-:W-:Y:S01]  /*0000*/  LDC R1, c[0x0][0x37c] ;  /* 0x0000df00ff017b82 */ /* 0x000fe20000000800 */
[----:B------:R-:W-:Y:S05]  /*0010*/  EXIT ;  /* 0x000000000000794d */ /* 0x000fea0003800000 */
.L_x_0:
[----:B------:R-:W-:-:S00]  /*0020*/  BRA `(.L_x_0) ;  /* 0xfffffffc00fc7947 */ /* 0x000fc0000383ffff */
[----:B------:R-:W-:-:S00]  /*0030*/  NOP ;  /* 0x0000000000007918 */ /* 0x000fc00000000000 */
        /* <DEDUP_REMOVED lines=12> */
.L_x_1:


//--------------------- .nv.shared.reserved.0     --------------------------
	.section	.nv.shared.reserved.0,"aw",@nobits
	.weak		__nv_reservedSMEM_offset_0_alias
	.size		__nv_reservedSMEM_offset_0_alias, 0, 64
	.other		__nv_reservedSMEM_offset_0_alias,@"STO_CUDA_RESERVED_SHARED STV_DEFAULT"
__nv_reservedSMEM_offset_0_alias:
	.zero		0
	.zero		64


//--------------------- .nv.global                --------------------------
	.section	.nv.global,"aw",@nobits
.nv.global:
	.type		_ZN41_INTERNAL_1f96b705_4_k_cu_ac447e73_2387346thrust24THRUST_300001_SM_1000_NS12placeholders2_5E,@object
	.size		_ZN41_INTERNAL_1f96b705_4_k_cu_ac447e73_2387346thrust24THRUST_300001_SM_1000_NS12placeholders2_5E,(_ZN41_INTERNAL_1f96b705_4_k_cu_ac447e73_2387344cuda3std3__45__cpo6cbeginE - _ZN41_INTERNAL_1f96b705_4_k_cu_ac447e73_2387346thrust24THRUST_300001_SM_1000_NS12placeholders2_5E)
_ZN41_INTERNAL_1f96b705_4_k_cu_ac447e73_2387346thrust24THRUST_300001_SM_1000_NS12placeholders2_5E:
	.zero		1
	.type		_ZN41_INTERNAL_1f96b705_4_k_cu_ac447e73_2387344cuda3std3__45__cpo6cbeginE,@object
	.size		_ZN41_INTERNAL_1f96b705_4_k_cu_ac447e73_2387344cuda3std3__45__cpo6cbeginE,(_ZN41_INTERNAL_1f96b705_4_k_cu_ac447e73_2387344cuda3std6ranges3__45__cpo6cbeginE - _ZN41_INTERNAL_1f96b705_4_k_cu_ac447e73_2387344cuda3std3__45__cpo6cbeginE)
_ZN41_INTERNAL_1f96b705_4_k_cu_ac447e73_2387344cuda3std3__45__cpo6cbeginE:
	.zero		1
	.type		_ZN41_INTERNAL_1f96b705_4_k_cu_ac447e73_2387344cuda3std6ranges3__45__cpo6cbeginE,@object
	.size		_ZN41_INTERNAL_1f96b705_4_k_cu_ac447e73_2387344cuda3std6ranges3__45__cpo6cbeginE,(_ZN41_INTERNAL_1f96b705_4_k_cu_ac447e73_2387344cuda3std3__48in_placeE - _ZN41_INTERNAL_1f96b705_4_k_cu_ac447e73_2387344cuda3std6ranges3__45__cpo6cbeginE)
_ZN41_INTERNAL_1f96b705_4_k_cu_ac447e73_2387344cuda3std6ranges3__45__cpo6cbeginE:
	.zero		1
	.type		_ZN41_INTERNAL_1f96b705_4_k_cu_ac447e73_2387344cuda3std3__48in_placeE,@object
	.size		_ZN41_INTERNAL_1f96b705_4_k_cu_ac447e73_2387344cuda3std3__48in_placeE,(_ZN41_INTERNAL_1f96b705_4_k_cu_ac447e73_2387344cuda3std6ranges3__45__cpo4sizeE - _ZN41_INTERNAL_1f96b705_4_k_cu_ac447e73_2387344cuda3std3__48in_placeE)
_ZN41_INTERNAL_1f96b705_4_k_cu_ac447e73_2387344cuda3std3__48in_placeE:
	.zero		1
	.type		_ZN41_INTERNAL_1f96b705_4_k_cu_ac447e73_2387344cuda3std6ranges3__45__cpo4sizeE,@object
	.size		_ZN41_INTERNAL_1f96b705_4_k_cu_ac447e73_2387344cuda3std6ranges3__45__cpo4sizeE,(_ZN41_INTERNAL_1f96b705_4_k_cu_ac447e73_2387346thrust24THRUST_300001_SM_1000_NS12placeholders2_9E - _ZN41_INTERNAL_1f96b705_4_k_cu_ac447e73_2387344cuda3std6ranges3__45__cpo4sizeE)
_ZN41_INTERNAL_1f96b705_4_k_cu_ac447e73_2387344cuda3std6ranges3__45__cpo4sizeE:
	.zero		1
	.type		_ZN41_INTERNAL_1f96b705_4_k_cu_ac447e73_2387346thrust24THRUST_300001_SM_1000_NS12placeholders2_9E,@object
	.size		_ZN41_INTERNAL_1f96b705_4_k_cu_ac447e73_2387346thrust24THRUST_300001_SM_1000_NS12placeholders2_9E,(_ZN41_INTERNAL_1f96b705_4_k_cu_ac447e73_2387344cuda3std3__45__cpo7crbeginE - _ZN41_INTERNAL_1f96b705_4_k_cu_ac447e73_2387346thrust24THRUST_300001_SM_1000_NS12placeholders2_9E)
_ZN41_INTERNAL_1f96b705_4_k_cu_ac447e73_2387346thrust24THRUST_300001_SM_1000_NS12placeholders2_9E:
	.zero		1
	.type		_ZN41_INTERNAL_1f96b705_4_k_cu_ac447e73_2387344cuda3std3__45__cpo7crbeginE,@object
	.size		_ZN41_INTERNAL_1f96b705_4_k_cu_ac447e73_2387344cuda3std3__45__cpo7crbeginE,(_ZN41_INTERNAL_1f96b705_4_k_cu_ac447e73_2387344cuda3std6ranges3__45__cpo4nextE - _ZN41_INTERNAL_1f96b705_4_k_cu_ac447e73_2387344cuda3std3__45__cpo7crbeginE)
_ZN41_INTERNAL_1f96b705_4_k_cu_ac447e73_2387344cuda3std3__45__cpo7crbeginE:
	.zero		1
	.type		_ZN41_INTERNAL_1f96b705_4_k_cu_ac447e73_2387344cuda3std6ranges3__45__cpo4nextE,@object
	.size		_ZN41_INTERNAL_1f96b705_4_k_cu_ac447e73_2387344cuda3std6ranges3__45__cpo4nextE,(_ZN41_INTERNAL_1f96b705_4_k_cu_ac447e73_2387344cuda3std6ranges3__45__cpo4swapE - _ZN41_INTERNAL_1f96b705_4_k_cu_ac447e73_2387344cuda3std6ranges3__45__cpo4nextE)
_ZN41_INTERNAL_1f96b705_4_k_cu_ac447e73_2387344cuda3std6ranges3__45__cpo4nextE:
	.zero		1
	.type		_ZN41_INTERNAL_1f96b705_4_k_cu_ac447e73_2387344cuda3std6ranges3__45__cpo4swapE,@object
	.size		_ZN41_INTERNAL_1f96b705_4_k_cu_ac447e73_2387344cuda3std6ranges3__45__cpo4swapE,(_ZN41_INTERNAL_1f96b705_4_k_cu_ac447e73_2387346thrust24THRUST_300001_SM_1000_NS12placeholders2_1E - _ZN41_INTERNAL_1f96b705_4_k_cu_ac447e73_2387344cuda3std6ranges3__45__cpo4swapE)
_ZN41_INTERNAL_1f96b705_4_k_cu_ac447e73_2387344cuda3std6ranges3__45__cpo4swapE:
	.zero		1
	.type		_ZN41_INTERNAL_1f96b705_4_k_cu_ac447e73_2387346thrust24THRUST_300001_SM_1000_NS12placeholders2_1E,@object
	.size		_ZN41_INTERNAL_1f96b705_4_k_cu_ac447e73_2387346thrust24THRUST_300001_SM_1000_NS12placeholders2_1E,(_ZN41_INTERNAL_1f96b705_4_k_cu_ac447e73_2387346thrust24THRUST_300001_SM_1000_NS12placeholders2_3E - _ZN41_INTERNAL_1f96b705_4_k_cu_ac447e73_2387346thrust24THRUST_300001_SM_1000_NS12placeholders2_1E)
_ZN41_INTERNAL_1f96b705_4_k_cu_ac447e73_2387346thrust24THRUST_300001_SM_1000_NS12placeholders2_1E:
	.zero		1
	.type		_ZN41_INTERNAL_1f96b705_4_k_cu_ac447e73_2387346thrust24THRUST_300001_SM_1000_NS12placeholders2_3E,@object
	.size		_ZN41_INTERNAL_1f96b705_4_k_cu_ac447e73_2387346thrust24THRUST_300001_SM_1000_NS12placeholders2_3E,(_ZN41_INTERNAL_1f96b705_4_k_cu_ac447e73_2387344cuda3std3__45__cpo5beginE - _ZN41_INTERNAL_1f96b705_4_k_cu_ac447e73_2387346thrust24THRUST_300001_SM_1000_NS12placeholders2_3E)
_ZN41_INTERNAL_1f96b705_4_k_cu_ac447e73_2387346thrust24THRUST_300001_SM_1000_NS12placeholders2_3E:
	.zero		1
	.type		_ZN41_INTERNAL_1f96b705_4_k_cu_ac447e73_2387344cuda3std3__45__cpo5beginE,@object
	.size		_ZN41_INTERNAL_1f96b705_4_k_cu_ac447e73_2387344cuda3std3__45__cpo5beginE,(_ZN41_INTERNAL_1f96b705_4_k_cu_ac447e73_2387344cuda3std6ranges3__45__cpo5beginE - _ZN41_INTERNAL_1f96b705_4_k_cu_ac447e73_2387344cuda3std3__45__cpo5beginE)
_ZN41_INTERNAL_1f96b705_4_k_cu_ac447e73_2387344cuda3std3__45__cpo5beginE:
	.zero		1
	.type		_ZN41_INTERNAL_1f96b705_4_k_cu_ac447e73_2387344cuda3std6ranges3__45__cpo5beginE,@object
	.size		_ZN41_INTERNAL_1f96b705_4_k_cu_ac447e73_2387344cuda3std6ranges3__45__cpo5beginE,(_ZN41_INTERNAL_1f96b705_4_k_cu_ac447e73_2387344cuda3std3__443_GLOBAL__N__1f96b705_4_k_cu_ac447e73_2387346ignoreE - _ZN41_INTERNAL_1f96b705_4_k_cu_ac447e73_2387344cuda3std6ranges3__45__cpo5beginE)
_ZN41_INTERNAL_1f96b705_4_k_cu_ac447e73_2387344cuda3std6ranges3__45__cpo5beginE:
	.zero		1
	.type		_ZN41_INTERNAL_1f96b705_4_k_cu_ac447e73_2387344cuda3std3__443_GLOBAL__N__1f96b705_4_k_cu_ac447e73_2387346ignoreE,@object
	.size		_ZN41_INTERNAL_1f96b705_4_k_cu_ac447e73_2387344cuda3std3__443_GLOBAL__N__1f96b705_4_k_cu_ac447e73_2387346ignoreE,(_ZN41_INTERNAL_1f96b705_4_k_cu_ac447e73_2387344cuda3std6ranges3__45__cpo4dataE - _ZN41_INTERNAL_1f96b705_4_k_cu_ac447e73_2387344cuda3std3__443_GLOBAL__N__1f96b705_4_k_cu_ac447e73_2387346ignoreE)
_ZN41_INTERNAL_1f96b705_4_k_cu_ac447e73_2387344cuda3std3__443_GLOBAL__N__1f96b705_4_k_cu_ac447e73_2387346ignoreE:
	.zero		1
	.type		_ZN41_INTERNAL_1f96b705_4_k_cu_ac447e73_2387344cuda3std6ranges3__45__cpo4dataE,@object
	.size		_ZN41_INTERNAL_1f96b705_4_k_cu_ac447e73_2387344cuda3std6ranges3__45__cpo4dataE,(_ZN41_INTERNAL_1f96b705_4_k_cu_ac447e73_2387346thrust24THRUST_300001_SM_1000_NS12placeholders2_7E - _ZN41_INTERNAL_1f96b705_4_k_cu_ac447e73_2387344cuda3std6ranges3__45__cpo4dataE)
_ZN41_INTERNAL_1f96b705_4_k_cu_ac447e73_2387344cuda3std6ranges3__45__cpo4dataE:
	.zero		1
	.type		_ZN41_INTERNAL_1f96b705_4_k_cu_ac447e73_2387346thrust24THRUST_300001_SM_1000_NS12placeholders2_7E,@object
	.size		_ZN41_INTERNAL_1f96b705_4_k_cu_ac447e73_2387346thrust24THRUST_300001_SM_1000_NS12placeholders2_7E,(_ZN41_INTERNAL_1f96b705_4_k_cu_ac447e73_2387344cuda3std3__45__cpo6rbeginE - _ZN41_INTERNAL_1f96b705_4_k_cu_ac447e73_2387346thrust24THRUST_300001_SM_1000_NS12placeholders2_7E)
_ZN41_INTERNAL_1f96b705_4_k_cu_ac447e73_2387346thrust24THRUST_300001_SM_1000_NS12placeholders2_7E:
	.zero		1
	.type		_ZN41_INTERNAL_1f96b705_4_k_cu_ac447e73_2387344cuda3std3__45__cpo6rbeginE,@object
	.size		_ZN41_INTERNAL_1f96b705_4_k_cu_ac447e73_2387344cuda3std3__45__cpo6rbeginE,(_ZN41_INTERNAL_1f96b705_4_k_cu_ac447e73_2387344cuda3std6ranges3__45__cpo7advanceE - _ZN41_INTERNAL_1f96b705_4_k_cu_ac447e73_2387344cuda3std3__45__cpo6rbeginE)
_ZN41_INTERNAL_1f96b705_4_k_cu_ac447e73_2387344cuda3std3__45__cpo6rbeginE:
	.zero		1
	.type		_ZN41_INTERNAL_1f96b705_4_k_cu_ac447e73_2387344cuda3std6ranges3__45__cpo7advanceE,@object
	.size		_ZN41_INTERNAL_1f96b705_4_k_cu_ac447e73_2387344cuda3std6ranges3__45__cpo7advanceE,(_ZN41_INTERNAL_1f96b705_4_k_cu_ac447e73_2387344cuda3std3__47nulloptE - _ZN41_INTERNAL_1f96b705_4_k_cu_ac447e73_2387344cuda3std6ranges3__45__cpo7advanceE)
_ZN41_INTERNAL_1f96b705_4_k_cu_ac447e73_2387344cuda3std6ranges3__45__cpo7advanceE:
	.zero		1
	.type		_ZN41_INTERNAL_1f96b705_4_k_cu_ac447e73_2387344cuda3std3__47nulloptE,@object
	.size		_ZN41_INTERNAL_1f96b705_4_k_cu_ac447e73_2387344cuda3std3__47nulloptE,(_ZN41_INTERNAL_1f96b705_4_k_cu_ac447e73_2387344cuda3std6ranges3__45__cpo8distanceE - _ZN41_INTERNAL_1f96b705_4_k_cu_ac447e73_2387344cuda3std3__47nulloptE)
_ZN41_INTERNAL_1f96b705_4_k_cu_ac447e73_2387344cuda3std3__47nulloptE:
	.zero		1
	.type		_ZN41_INTERNAL_1f96b705_4_k_cu_ac447e73_2387344cuda3std6ranges3__45__cpo8distanceE,@object
	.size		_ZN41_INTERNAL_1f96b705_4_k_cu_ac447e73_2387344cuda3std6ranges3__45__cpo8distanceE,(_ZN41_INTERNAL_1f96b705_4_k_cu_ac447e73_2387346thrust24THRUST_300001_SM_1000_NS12placeholders2_6E - _ZN41_INTERNAL_1f96b705_4_k_cu_ac447e73_2387344cuda3std6ranges3__45__cpo8distanceE)
_ZN41_INTERNAL_1f96b705_4_k_cu_ac447e73_2387344cuda3std6ranges3__45__cpo8distanceE:
	.zero		1
	.type		_ZN41_INTERNAL_1f96b705_4_k_cu_ac447e73_2387346thrust24THRUST_300001_SM_1000_NS12placeholders2_6E,@object
	.size		_ZN41_INTERNAL_1f96b705_4_k_cu_ac447e73_2387346thrust24THRUST_300001_SM_1000_NS12placeholders2_6E,(_ZN41_INTERNAL_1f96b705_4_k_cu_ac447e73_2387344cuda3std3__45__cpo4cendE - _ZN41_INTERNAL_1f96b705_4_k_cu_ac447e73_2387346thrust24THRUST_300001_SM_1000_NS12placeholders2_6E)
_ZN41_INTERNAL_1f96b705_4_k_cu_ac447e73_2387346thrust24THRUST_300001_SM_1000_NS12placeholders2_6E:
	.zero		1
	.type		_ZN41_INTERNAL_1f96b705_4_k_cu_ac447e73_2387344cuda3std3__45__cpo4cendE,@object
	.size		_ZN41_INTERNAL_1f96b705_4_k_cu_ac447e73_2387344cuda3std3__45__cpo4cendE,(_ZN41_INTERNAL_1f96b705_4_k_cu_ac447e73_2387344cuda3std6ranges3__45__cpo4cendE - _ZN41_INTERNAL_1f96b705_4_k_cu_ac447e73_2387344cuda3std3__45__cpo4cendE)
_ZN41_INTERNAL_1f96b705_4_k_cu_ac447e73_2387344cuda3std3__45__cpo4cendE:
	.zero		1
	.type		_ZN41_INTERNAL_1f96b705_4_k_cu_ac447e73_2387344cuda3std6ranges3__45__cpo4cendE,@object
	.size		_ZN41_INTERNAL_1f96b705_4_k_cu_ac447e73_2387344cuda3std6ranges3__45__cpo4cendE,(_ZN41_INTERNAL_1f96b705_4_k_cu_ac447e73_2387344cuda3std3__420unreachable_sentinelE - _ZN41_INTERNAL_1f96b705_4_k_cu_ac447e73_2387344cuda3std6ranges3__45__cpo4cendE)
_ZN41_INTERNAL_1f96b705_4_k_cu_ac447e73_2387344cuda3std6ranges3__45__cpo4cendE:
	.zero		1
	.type		_ZN41_INTERNAL_1f96b705_4_k_cu_ac447e73_2387344cuda3std3__420unreachable_sentinelE,@object
	.size		_ZN41_INTERNAL_1f96b705_4_k_cu_ac447e73_2387344cuda3std3__420unreachable_sentinelE,(_ZN41_INTERNAL_1f96b705_4_k_cu_ac447e73_2387344cuda3std6ranges3__45__cpo5ssizeE - _ZN41_INTERNAL_1f96b705_4_k_cu_ac447e73_2387344cuda3std3__420unreachable_sentinelE)
_ZN41_INTERNAL_1f96b705_4_k_cu_ac447e73_2387344cuda3std3__420unreachable_sentinelE:
	.zero		1
	.type		_ZN41_INTERNAL_1f96b705_4_k_cu_ac447e73_2387344cuda3std6ranges3__45__cpo5ssizeE,@object
	.size		_ZN41_INTERNAL_1f96b705_4_k_cu_ac447e73_2387344cuda3std6ranges3__45__cpo5ssizeE,(_ZN41_INTERNAL_1f96b705_4_k_cu_ac447e73_2387346thrust24THRUST_300001_SM_1000_NS12placeholders3_10E - _ZN41_INTERNAL_1f96b705_4_k_cu_ac447e73_2387344cuda3std6ranges3__45__cpo5ssizeE)
_ZN41_INTERNAL_1f96b705_4_k_cu_ac447e73_2387344cuda3std6ranges3__45__cpo5ssizeE:
	.zero		1
	.type		_ZN41_INTERNAL_1f96b705_4_k_cu_ac447e73_2387346thrust24THRUST_300001_SM_1000_NS12placeholders3_10E,@object
	.size		_ZN41_INTERNAL_1f96b705_4_k_cu_ac447e73_2387346thrust24THRUST_300001_SM_1000_NS12placeholders3_10E,(_ZN41_INTERNAL_1f96b705_4_k_cu_ac447e73_2387344cuda3std3__45__cpo5crendE - _ZN41_INTERNAL_1f96b705_4_k_cu_ac447e73_2387346thrust24THRUST_300001_SM_1000_NS12placeholders3_10E)
_ZN41_INTERNAL_1f96b705_4_k_cu_ac447e73_2387346thrust24THRUST_300001_SM_1000_NS12placeholders3_10E:
	.zero		1
	.type		_ZN41_INTERNAL_1f96b705_4_k_cu_ac447e73_2387344cuda3std3__45__cpo5crendE,@object
	.size		_ZN41_INTERNAL_1f96b705_4_k_cu_ac447e73_2387344cuda3std3__45__cpo5crendE,(_ZN41_INTERNAL_1f96b705_4_k_cu_ac447e73_2387344cuda3std6ranges3__45__cpo4prevE - _ZN41_INTERNAL_1f96b705_4_k_cu_ac447e73_2387344cuda3std3__45__cpo5crendE)
_ZN41_INTERNAL_1f96b705_4_k_cu_ac447e73_2387344cuda3std3__45__cpo5crendE:
	.zero		1
	.type		_ZN41_INTERNAL_1f96b705_4_k_cu_ac447e73_2387344cuda3std6ranges3__45__cpo4prevE,@object
	.size		_ZN41_INTERNAL_1f96b705_4_k_cu_ac447e73_2387344cuda3std6ranges3__45__cpo4prevE,(_ZN41_INTERNAL_1f96b705_4_k_cu_ac447e73_2387344cuda3std6ranges3__45__cpo9iter_moveE - _ZN41_INTERNAL_1f96b705_4_k_cu_ac447e73_2387344cuda3std6ranges3__45__cpo4prevE)
_ZN41_INTERNAL_1f96b705_4_k_cu_ac447e73_2387344cuda3std6ranges3__45__cpo4prevE:
	.zero		1
	.type		_ZN41_INTERNAL_1f96b705_4_k_cu_ac447e73_2387344cuda3std6ranges3__45__cpo9iter_moveE,@object
	.size		_ZN41_INTERNAL_1f96b705_4_k_cu_ac447e73_2387344cuda3std6ranges3__45__cpo9iter_moveE,(_ZN41_INTERNAL_1f96b705_4_k_cu_ac447e73_2387346thrust24THRUST_300001_SM_1000_NS12placeholders2_2E - _ZN41_INTERNAL_1f96b705_4_k_cu_ac447e73_2387344cuda3std6ranges3__45__cpo9iter_moveE)
_ZN41_INTERNAL_1f96b705_4_k_cu_ac447e73_2387344cuda3std6ranges3__45__cpo9iter_moveE:
	.zero		1
	.type		_ZN41_INTERNAL_1f96b705_4_k_cu_ac447e73_2387346thrust24THRUST_300001_SM_1000_NS12placeholders2_2E,@object
	.size		_ZN41_INTERNAL_1f96b705_4_k_cu_ac447e73_2387346thrust24THRUST_300001_SM_1000_NS12placeholders2_2E,(_ZN41_INTERNAL_1f96b705_4_k_cu_ac447e73_2387346thrust24THRUST_300001_SM_1000_NS12placeholders2_4E - _ZN41_INTERNAL_1f96b705_4_k_cu_ac447e73_2387346thrust24THRUST_300001_SM_1000_NS12placeholders2_2E)
_ZN41_INTERNAL_1f96b705_4_k_cu_ac447e73_2387346thrust24THRUST_300001_SM_1000_NS12placeholders2_2E:
	.zero		1
	.type		_ZN41_INTERNAL_1f96b705_4_k_cu_ac447e73_2387346thrust24THRUST_300001_SM_1000_NS12placeholders2_4E,@object
	.size		_ZN41_INTERNAL_1f96b705_4_k_cu_ac447e73_2387346thrust24THRUST_300001_SM_1000_NS12placeholders2_4E,(_ZN41_INTERNAL_1f96b705_4_k_cu_ac447e73_2387344cuda3std3__45__cpo3endE - _ZN41_INTERNAL_1f96b705_4_k_cu_ac447e73_2387346thrust24THRUST_300001_SM_1000_NS12placeholders2_4E)
_ZN41_INTERNAL_1f96b705_4_k_cu_ac447e73_2387346thrust24THRUST_300001_SM_1000_NS12placeholders2_4E:
	.zero		1
	.type		_ZN41_INTERNAL_1f96b705_4_k_cu_ac447e73_2387344cuda3std3__45__cpo3endE,@object
	.size		_ZN41_INTERNAL_1f96b705_4_k_cu_ac447e73_2387344cuda3std3__45__cpo3endE,(_ZN41_INTERNAL_1f96b705_4_k_cu_ac447e73_2387344cuda3std6ranges3__45__cpo3endE - _ZN41_INTERNAL_1f96b705_4_k_cu_ac447e73_2387344cuda3std3__45__cpo3endE)
_ZN41_INTERNAL_1f96b705_4_k_cu_ac447e73_2387344cuda3std3__45__cpo3endE:
	.zero		1
	.type		_ZN41_INTERNAL_1f96b705_4_k_cu_ac447e73_2387344cuda3std6ranges3__45__cpo3endE,@object
	.size		_ZN41_INTERNAL_1f96b705_4_k_cu_ac447e73_2387344cuda3std6ranges3__45__cpo3endE,(_ZN41_INTERNAL_1f96b705_4_k_cu_ac447e73_2387344cuda3std3__419piecewise_constructE - _ZN41_INTERNAL_1f96b705_4_k_cu_ac447e73_2387344cuda3std6ranges3__45__cpo3endE)
_ZN41_INTERNAL_1f96b705_4_k_cu_ac447e73_2387344cuda3std6ranges3__45__cpo3endE:
	.zero		1
	.type		_ZN41_INTERNAL_1f96b705_4_k_cu_ac447e73_2387344cuda3std3__419piecewise_constructE,@object
	.size		_ZN41_INTERNAL_1f96b705_4_k_cu_ac447e73_2387344cuda3std3__419piecewise_constructE,(_ZN41_INTERNAL_1f96b705_4_k_cu_ac447e73_2387344cuda3std6ranges3__45__cpo5cdataE - _ZN41_INTERNAL_1f96b705_4_k_cu_ac447e73_2387344cuda3std3__419piecewise_constructE)
_ZN41_INTERNAL_1f96b705_4_k_cu_ac447e73_2387344cuda3std3__419piecewise_constructE:
	.zero		1
	.type		_ZN41_INTERNAL_1f96b705_4_k_cu_ac447e73_2387344cuda3std6ranges3__45__cpo5cdataE,@object
	.size		_ZN41_INTERNAL_1f96b705_4_k_cu_ac447e73_2387344cuda3std6ranges3__45__cpo5cdataE,(_ZN41_INTERNAL_1f96b705_4_k_cu_ac447e73_2387346thrust24THRUST_300001_SM_1000_NS12placeholders2_8E - _ZN41_INTERNAL_1f96b705_4_k_cu_ac447e73_2387344cuda3std6ranges3__45__cpo5cdataE)
_ZN41_INTERNAL_1f96b705_4_k_cu_ac447e73_2387344cuda3std6ranges3__45__cpo5cdataE:
	.zero		1
	.type		_ZN41_INTERNAL_1f96b705_4_k_cu_ac447e73_2387346thrust24THRUST_300001_SM_1000_NS12placeholders2_8E,@object
	.size		_ZN41_INTERNAL_1f96b705_4_k_cu_ac447e73_2387346thrust24THRUST_300001_SM_1000_NS12placeholders2_8E,(_ZN41_INTERNAL_1f96b705_4_k_cu_ac447e73_2387344cuda3std3__45__cpo4rendE - _ZN41_INTERNAL_1f96b705_4_k_cu_ac447e73_2387346thrust24THRUST_300001_SM_1000_NS12placeholders2_8E)
_ZN41_INTERNAL_1f96b705_4_k_cu_ac447e73_2387346thrust24THRUST_300001_SM_1000_NS12placeholders2_8E:
	.zero		1
	.type		_ZN41_INTERNAL_1f96b705_4_k_cu_ac447e73_2387344cuda3std3__45__cpo4rendE,@object
	.size		_ZN41_INTERNAL_1f96b705_4_k_cu_ac447e73_2387344cuda3std3__45__cpo4rendE,(_ZN41_INTERNAL_1f96b705_4_k_cu_ac447e73_2387344cuda3std6ranges3__45__cpo9iter_swapE - _ZN41_INTERNAL_1f96b705_4_k_cu_ac447e73_2387344cuda3std3__45__cpo4rendE)
_ZN41_INTERNAL_1f96b705_4_k_cu_ac447e73_2387344cuda3std3__45__cpo4rendE:
	.zero		1
	.type		_ZN41_INTERNAL_1f96b705_4_k_cu_ac447e73_2387344cuda3std6ranges3__45__cpo9iter_swapE,@object
	.size		_ZN41_INTERNAL_1f96b705_4_k_cu_ac447e73_2387344cuda3std6ranges3__45__cpo9iter_swapE,(_ZN41_INTERNAL_1f96b705_4_k_cu_ac447e73_2387344cuda3std3__48unexpectE - _ZN41_INTERNAL_1f96b705_4_k_cu_ac447e73_2387344cuda3std6ranges3__45__cpo9iter_swapE)
_ZN41_INTERNAL_1f96b705_4_k_cu_ac447e73_2387344cuda3std6ranges3__45__cpo9iter_swapE:
	.zero		1
	.type		_ZN41_INTERNAL_1f96b705_4_k_cu_ac447e73_2387344cuda3std3__48unexpectE,@object
	.size		_ZN41_INTERNAL_1f96b705_4_k_cu_ac447e73_2387344cuda3std3__48unexpectE,(_ZN41_INTERNAL_1f96b705_4_k_cu_ac447e73_2387346thrust24THRUST_300001_SM_1000_NS6system6detail10sequential3seqE - _ZN41_INTERNAL_1f96b705_4_k_cu_ac447e73_2387344cuda3std3__48unexpectE)
_ZN41_INTERNAL_1f96b705_4_k_cu_ac447e73_2387344cuda3std3__48unexpectE:
	.zero		1
	.type		_ZN41_INTERNAL_1f96b705_4_k_cu_ac447e73_2387346thrust24THRUST_300001_SM_1000_NS6system6detail10sequential3seqE,@object
	.size		_ZN41_INTERNAL_1f96b705_4_k_cu_ac447e73_2387346thrust24THRUST_300001_SM_1000_NS6system6detail10sequential3seqE,(.L_29 - _ZN41_INTERNAL_1f96b705_4_k_cu_ac447e73_2387346thrust24THRUST_300001_SM_1000_NS6system6detail10sequential3seqE)
_ZN41_INTERNAL_1f96b705_4_k_cu_ac447e73_2387346thrust24THRUST_300001_SM_1000_NS6system6detail10sequential3seqE:
	.zero		1
.L_29:


//--------------------- .nv.constant0._ZN3cub18CUB_300001_SM_10006detail11EmptyKernelIvEEvv --------------------------
	.section	.nv.constant0._ZN3cub18CUB_300001_SM_10006detail11EmptyKernelIvEEvv,"a",@progbits
	.sectionflags	@""
	.align	4
.nv.constant0._ZN3cub18CUB_300001_SM_10006detail11EmptyKernelIvEEvv:
	.zero		896


//--------------------- SYMBOLS --------------------------

	.type		.nv.reservedSmem.offset0,@object
	.size		.nv.reservedSmem.offset0,0x4
